	.headerflags	@"EF_CUDA_TEXMODE_UNIFIED EF_CUDA_64BIT_ADDRESS EF_CUDA_ACCELERATORS EF_CUDA_SM90 EF_CUDA_VIRTUAL_SM(EF_CUDA_SM90)"
	.elftype	@"ET_EXEC"


//--------------------- .nv.info                  --------------------------
	.section	.nv.info,"",@"SHT_CUDA_INFO"
	.align	4


	//----- nvinfo : EIATTR_REGCOUNT
	.align		4
        /*0000*/ 	.byte	0x04, 0x2f
        /*0002*/ 	.short	(.L_1 - .L_0)
	.align		4
.L_0:
        /*0004*/ 	.word	index@(triton_poi_fused_convolution_leaky_relu_6)
        /*0008*/ 	.word	0x00000010


	//----- nvinfo : EIATTR_MIN_STACK_SIZE
	.align		4
.L_1:
        /*000c*/ 	.byte	0x04, 0x12
        /*000e*/ 	.short	(.L_3 - .L_2)
	.align		4
.L_2:
        /*0010*/ 	.word	index@(triton_poi_fused_convolution_leaky_relu_6)
        /*0014*/ 	.word	0x00000000


	//----- nvinfo : EIATTR_FRAME_SIZE
	.align		4
.L_3:
        /*0018*/ 	.byte	0x04, 0x11
        /*001a*/ 	.short	(.L_5 - .L_4)
	.align		4
.L_4:
        /*001c*/ 	.word	index@(triton_poi_fused_convolution_leaky_relu_6)
        /*0020*/ 	.word	0x00000000


	//----- nvinfo : EIATTR_MIN_STACK_SIZE
	.align		4
.L_5:
        /*0024*/ 	.byte	0x04, 0x12
        /*0026*/ 	.short	(.L_7 - .L_6)
	.align		4
.L_6:
        /*0028*/ 	.word	index@(triton_poi_fused_convolution_leaky_relu_6)
        /*002c*/ 	.word	0x00000000
.L_7:


//--------------------- .nv.info.triton_poi_fused_convolution_leaky_relu_6 --------------------------
	.section	.nv.info.triton_poi_fused_convolution_leaky_relu_6,"",@"SHT_CUDA_INFO"
	.sectionflags	@""
	.align	4


	//----- nvinfo : EIATTR_CUDA_API_VERSION
	.align		4
        /*0000*/ 	.byte	0x04, 0x37
        /*0002*/ 	.short	(.L_9 - .L_8)
.L_8:
        /*0004*/ 	.word	0x0000007c


	//----- nvinfo : EIATTR_KPARAM_INFO
	.align		4
.L_9:
        /*0008*/ 	.byte	0x04, 0x17
        /*000a*/ 	.short	(.L_11 - .L_10)
.L_10:
        /*000c*/ 	.word	0x00000000
        /*0010*/ 	.short	0x0003
        /*0012*/ 	.short	0x0018
        /*0014*/ 	.byte	0x00, 0xf0, 0x11, 0x00


	//----- nvinfo : EIATTR_KPARAM_INFO
	.align		4
.L_11:
        /*0018*/ 	.byte	0x04, 0x17
        /*001a*/ 	.short	(.L_13 - .L_12)
.L_12:
        /*001c*/ 	.word	0x00000000
        /*0020*/ 	.short	0x0002
        /*0022*/ 	.short	0x0010
        /*0024*/ 	.byte	0x00, 0xf4, 0x21, 0x00


	//----- nvinfo : EIATTR_KPARAM_INFO
	.align		4
.L_13:
        /*0028*/ 	.byte	0x04, 0x17
        /*002a*/ 	.short	(.L_15 - .L_14)
.L_14:
        /*002c*/ 	.word	0x00000000
        /*0030*/ 	.short	0x0001
        /*0032*/ 	.short	0x0008
        /*0034*/ 	.byte	0x00, 0xf4, 0x21, 0x00


	//----- nvinfo : EIATTR_KPARAM_INFO
	.align		4
.L_15:
        /*0038*/ 	.byte	0x04, 0x17
        /*003a*/ 	.short	(.L_17 - .L_16)
.L_16:
        /*003c*/ 	.word	0x00000000
        /*0040*/ 	.short	0x0000
        /*0042*/ 	.short	0x0000
        /*0044*/ 	.byte	0x00, 0xf4, 0x21, 0x00


	//----- nvinfo : EIATTR_SPARSE_MMA_MASK
	.align		4
.L_17:
        /*0048*/ 	.byte	0x03, 0x50
        /*004a*/ 	.short	0x0000


	//----- nvinfo : EIATTR_MAXREG_COUNT
	.align		4
        /*004c*/ 	.byte	0x03, 0x1b
        /*004e*/ 	.short	0x00ff


	//----- nvinfo : EIATTR_EXIT_INSTR_OFFSETS
	.align		4
        /*0050*/ 	.byte	0x04, 0x1c
        /*0052*/ 	.short	(.L_19 - .L_18)


	//   ....[0]....
.L_18:
        /*0054*/ 	.word	0x00000250


	//   ....[1]....
        /*0058*/ 	.word	0x00000270


	//----- nvinfo : EIATTR_REQNTID
	.align		4
.L_19:
        /*005c*/ 	.byte	0x04, 0x10
        /*005e*/ 	.short	(.L_21 - .L_20)
.L_20:
        /*0060*/ 	.word	0x00000080
        /*0064*/ 	.word	0x00000001
        /*0068*/ 	.word	0x00000001


	//----- nvinfo : EIATTR_CBANK_PARAM_SIZE
	.align		4
.L_21:
        /*006c*/ 	.byte	0x03, 0x19
        /*006e*/ 	.short	0x001c


	//----- nvinfo : EIATTR_PARAM_CBANK
	.align		4
        /*0070*/ 	.byte	0x04, 0x0a
        /*0072*/ 	.short	(.L_23 - .L_22)
	.align		4
.L_22:
        /*0074*/ 	.word	index@(.nv.constant0.triton_poi_fused_convolution_leaky_relu_6)
        /*0078*/ 	.short	0x0210
        /*007a*/ 	.short	0x001c


	//----- nvinfo : EIATTR_SW_WAR
	.align		4
.L_23:
        /*007c*/ 	.byte	0x04, 0x36
        /*007e*/ 	.short	(.L_25 - .L_24)
.L_24:
        /*0080*/ 	.word	0x00000008
.L_25:


//--------------------- .nv.callgraph             --------------------------
	.section	.nv.callgraph,"",@"SHT_CUDA_CALLGRAPH"
	.align	4
	.sectionentsize	8
	.align		4
        /*0000*/ 	.word	0x00000000
	.align		4
        /*0004*/ 	.word	0xffffffff
	.align		4
        /*0008*/ 	.word	0x00000000
	.align		4
        /*000c*/ 	.word	0xfffffffe
	.align		4
        /*0010*/ 	.word	0x00000000
	.align		4
        /*0014*/ 	.word	0xfffffffd
	.align		4
        /*0018*/ 	.word	0x00000000
	.align		4
        /*001c*/ 	.word	0xfffffffc


//--------------------- .text.triton_poi_fused_convolution_leaky_relu_6 --------------------------
	.section	.text.triton_poi_fused_convolution_leaky_relu_6,"ax",@progbits
	.align	128
        .global         triton_poi_fused_convolution_leaky_relu_6
        .type           triton_poi_fused_convolution_leaky_relu_6,@function
        .size           triton_poi_fused_convolution_leaky_relu_6,(.L_x_1 - triton_poi_fused_convolution_leaky_relu_6)
        .other          triton_poi_fused_convolution_leaky_relu_6,@"STO_CUDA_ENTRY STV_DEFAULT"
triton_poi_fused_convolution_leaky_relu_6:
.text.triton_poi_fused_convolution_leaky_relu_6:
[----:B------:R-:W0:Y:S02]  /*0000*/  LDC R1, c[0x0][0x28] ;  /* 0x00000a00ff017b82 */ /* 0x000e240000000800 */
[----:B------:R-:W1:Y:S01]  /*0010*/  S2R R0, SR_TID.X ;  /* 0x0000000000007919 */ /* 0x000e620000002100 */
[----:B------:R-:W2:Y:S01]  /*0020*/  LDC.64 R4, c[0x0][0x218] ;  /* 0x00008600ff047b82 */ /* 0x000ea20000000a00 */
[----:B------:R-:W-:Y:S01]  /*0030*/  IMAD.MOV.U32 R11, RZ, RZ, RZ ;  /* 0x000000ffff0b7224 */ /* 0x000fe200078e00ff */
[----:B------:R-:W-:Y:S01]  /*0040*/  ULDC.64 UR4, c[0x0][0x208] ;  /* 0x0000820000047ab9 */ /* 0x000fe20000000a00 */
[----:B------:R-:W3:Y:S01]  /*0050*/  S2R R7, SR_CTAID.X ;  /* 0x0000000000077919 */ /* 0x000ee20000002500 */
[----:B------:R-:W-:-:S04]  /*0060*/  ULDC.64 UR6, c[0x0][0x220] ;  /* 0x0000880000067ab9 */ /* 0x000fc80000000a00 */
[----:B------:R-:W4:Y:S01]  /*0070*/  LDC.64 R2, c[0x0][0x210] ;  /* 0x00008400ff027b82 */ /* 0x000f220000000a00 */
[----:B-1----:R-:W-:-:S05]  /*0080*/  IMAD.SHL.U32 R0, R0, 0x2, RZ ;  /* 0x0000000200007824 */ /* 0x002fca00078e00ff */
[----:B------:R-:W-:-:S05]  /*0090*/  LOP3.LUT R0, R0, 0xfe, RZ, 0xc0, !PT ;  /* 0x000000fe00007812 */ /* 0x000fca00078ec0ff */
[----:B---3--:R-:W-:-:S04]  /*00a0*/  IMAD R7, R7, 0x100, R0 ;  /* 0x0000010007077824 */ /* 0x008fc800078e0200 */
[C---:B------:R-:W-:Y:S01]  /*00b0*/  IMAD.HI R0, R7.reuse, 0x38e38e39, RZ ;  /* 0x38e38e3907007827 */ /* 0x040fe200078e02ff */
[----:B------:R-:W-:-:S03]  /*00c0*/  ISETP.GE.AND P2, PT, R7, 0x2400, PT ;  /* 0x000024000700780c */ /* 0x000fc60003f46270 */
[----:B----4-:R-:W-:Y:S01]  /*00d0*/  IMAD.WIDE R2, R7, 0x4, R2 ;  /* 0x0000000407027825 */ /* 0x010fe200078e0202 */
[----:B------:R-:W-:-:S04]  /*00e0*/  SHF.R.U32.HI R9, RZ, 0x1f, R0 ;  /* 0x0000001fff097819 */ /* 0x000fc80000011600 */
[----:B------:R-:W-:-:S04]  /*00f0*/  LEA.HI.SX32 R9, R0, R9, 0x1b ;  /* 0x0000000900097211 */ /* 0x000fc800078fdaff */
[----:B------:R-:W-:-:S04]  /*0100*/  LEA.HI R0, R9, R9, RZ, 0x4 ;  /* 0x0000000909007211 */ /* 0x000fc800078f20ff */
[----:B------:R-:W-:-:S05]  /*0110*/  LOP3.LUT R0, R0, 0xfffffff0, RZ, 0xc0, !PT ;  /* 0xfffffff000007812 */ /* 0x000fca00078ec0ff */
[----:B------:R-:W-:Y:S02]  /*0120*/  IMAD.IADD R9, R9, 0x1, -R0 ;  /* 0x0000000109097824 */ /* 0x000fe400078e0a00 */
[----:B------:R-:W-:Y:S02]  /*0130*/  IMAD.MOV.U32 R0, RZ, RZ, RZ ;  /* 0x000000ffff007224 */ /* 0x000fe400078e00ff */
[----:B--2---:R-:W-:Y:S01]  /*0140*/  IMAD.WIDE R4, R9, 0x4, R4 ;  /* 0x0000000409047825 */ /* 0x004fe200078e0204 */
[----:B------:R-:W-:-:S04]  /*0150*/  CS2R R8, SRZ ;  /* 0x0000000000087805 */ /* 0x000fc8000001ff00 */
[----:B------:R-:W2:Y:S04]  /*0160*/  @!P2 LDG.E.EL R11, desc[UR4][R4.64] ;  /* 0x00000004040ba981 */ /* 0x000ea8000c2e1900 */
[----:B------:R-:W2:Y:S04]  /*0170*/  @!P2 LDG.E.64 R8, desc[UR4][R2.64] ;  /* 0x000000040208a981 */ /* 0x000ea8000c1e1b00 */
[----:B------:R-:W3:Y:S01]  /*0180*/  @!P2 LDG.E.EL R0, desc[UR4][R4.64] ;  /* 0x000000040400a981 */ /* 0x000ee2000c2e1900 */
[----:B------:R-:W-:-:S04]  /*0190*/  IADD3 R6, P3, R7, UR6, RZ ;  /* 0x0000000607067c10 */ /* 0x000fc8000ff7e0ff */
[----:B------:R-:W-:Y:S02]  /*01a0*/  LEA.HI.X.SX32 R7, R7, UR7, 0x1, P3 ;  /* 0x0000000707077c11 */ /* 0x000fe400098f0eff */
[----:B--2---:R-:W-:Y:S02]  /*01b0*/  FSETP.GT.AND P1, PT, R8, -R11, PT ;  /* 0x8000000b0800720b */ /* 0x004fe40003f24000 */
[----:B---3--:R-:W-:Y:S02]  /*01c0*/  FSETP.GT.AND P0, PT, R9, -R0, PT ;  /* 0x800000000900720b */ /* 0x008fe40003f04000 */
[----:B------:R-:W-:Y:S02]  /*01d0*/  SEL R10, RZ, 0x1, !P1 ;  /* 0x00000001ff0a7807 */ /* 0x000fe40004800000 */
[----:B------:R-:W-:Y:S01]  /*01e0*/  SEL R13, RZ, 0x100, !P0 ;  /* 0x00000100ff0d7807 */ /* 0x000fe20004000000 */
[----:B------:R-:W-:-:S04]  /*01f0*/  FADD R8, R11, R8 ;  /* 0x000000080b087221 */ /* 0x000fc80000000000 */
[----:B------:R-:W-:Y:S02]  /*0200*/  IMAD.IADD R13, R10, 0x1, R13 ;  /* 0x000000010a0d7824 */ /* 0x000fe400078e020d */
[----:B------:R-:W-:Y:S01]  /*0210*/  FADD R9, R0, R9 ;  /* 0x0000000900097221 */ /* 0x000fe20000000000 */
[----:B------:R-:W-:Y:S02]  /*0220*/  @!P1 FMUL R8, R8, 0.10000000149011611938 ;  /* 0x3dcccccd08089820 */ /* 0x000fe40000400000 */
[----:B------:R1:W-:Y:S01]  /*0230*/  @!P2 STG.E.U16 desc[UR4][R6.64], R13 ;  /* 0x0000000d0600a986 */ /* 0x0003e2000c101504 */
[----:B------:R-:W-:Y:S01]  /*0240*/  @!P0 FMUL R9, R9, 0.10000000149011611938 ;  /* 0x3dcccccd09098820 */ /* 0x000fe20000400000 */
[----:B------:R-:W-:Y:S06]  /*0250*/  @P2 EXIT ;  /* 0x000000000000294d */ /* 0x000fec0003800000 */
[----:B------:R-:W-:Y:S01]  /*0260*/  STG.E.64 desc[UR4][R2.64], R8 ;  /* 0x0000000802007986 */ /* 0x000fe2000c101b04 */
[----:B------:R-:W-:Y:S05]  /*0270*/  EXIT ;  /* 0x000000000000794d */ /* 0x000fea0003800000 */
.L_x_0:
[----:B------:R-:W-:-:S00]  /*0280*/  BRA `(.L_x_0) ;  /* 0xfffffffc00fc7947 */ /* 0x000fc0000383ffff */
[----:B------:R-:W-:-:S00]  /*0290*/  NOP ;  /* 0x0000000000007918 */ /* 0x000fc00000000000 */
        /* <DEDUP_REMOVED lines=14> */
.L_x_1:


//--------------------- .nv.constant0.triton_poi_fused_convolution_leaky_relu_6 --------------------------
	.section	.nv.constant0.triton_poi_fused_convolution_leaky_relu_6,"a",@progbits
	.sectionflags	@""
	.align	4
.nv.constant0.triton_poi_fused_convolution_leaky_relu_6:
	.zero		556
